//
// Generated by NVIDIA NVVM Compiler
//
// Compiler Build ID: CL-36424714
// Cuda compilation tools, release 13.0, V13.0.88
// Based on NVVM 20.0.0
//

.version 9.0
.target sm_100
.address_size 64

	// .globl	_Z7kernelAPi
.extern .func  (.param .b32 func_retval0) vprintf
(
	.param .b64 vprintf_param_0,
	.param .b64 vprintf_param_1
)
;
.global .align 1 .b8 $str[68] = {98, 108, 111, 99, 107, 73, 100, 120, 46, 120, 58, 37, 100, 32, 42, 32, 98, 108, 111, 99, 107, 68, 105, 109, 46, 120, 58, 37, 100, 32, 43, 32, 116, 104, 114, 101, 97, 100, 73, 100, 120, 46, 120, 58, 37, 100, 32, 61, 32, 103, 108, 111, 98, 97, 108, 84, 104, 114, 101, 97, 100, 73, 100, 58, 37, 100, 10};

.visible .entry _Z7kernelAPi(
	.param .u64 .ptr .align 1 _Z7kernelAPi_param_0
)
{
	.local .align 16 .b8 	__local_depot0[16];
	.reg .b64 	%SP;
	.reg .b64 	%SPL;
	.reg .b32 	%r<7>;
	.reg .b64 	%rd<9>;

	mov.u64 	%SPL, __local_depot0;
	cvta.local.u64 	%SP, %SPL;
	ld.param.u64 	%rd1, [_Z7kernelAPi_param_0];
	cvta.to.global.u64 	%rd2, %rd1;
	add.u64 	%rd3, %SP, 0;
	add.u64 	%rd4, %SPL, 0;
	mov.u32 	%r1, %ctaid.x;
	mov.u32 	%r2, %ntid.x;
	mov.u32 	%r3, %tid.x;
	mad.lo.s32 	%r4, %r1, %r2, %r3;
	st.local.v4.u32 	[%rd4], {%r1, %r2, %r3, %r4};
	mov.u64 	%rd5, $str;
	cvta.global.u64 	%rd6, %rd5;
	{ // callseq 0, 0
	.param .b64 param0;
	st.param.b64 	[param0], %rd6;
	.param .b64 param1;
	st.param.b64 	[param1], %rd3;
	.param .b32 retval0;
	call.uni (retval0), 
	vprintf, 
	(
	param0, 
	param1
	);
	ld.param.b32 	%r5, [retval0];
	} // callseq 0
	mul.wide.s32 	%rd7, %r4, 4;
	add.s64 	%rd8, %rd2, %rd7;
	st.global.u32 	[%rd8], %r4;
	ret;

}


// ===== COMPILED SASS (sm_100) =====

	.target	sm_100

	.elftype	@"ET_EXEC"


//--------------------- .note.nv.tkinfo           --------------------------
	.section	.note.nv.tkinfo,"",@"SHT_NOTE"
	.sectionflags	@"SHF_NOTE_NV_TKINFO"
	.tkinfo
        /*0018*/ 	.word	0x00000002
        /*0030*/ 	.string	""
        /*0030*/ 	.string	"ptxas"
        /*0030*/ 	.string	"Cuda compilation tools, release 13.0, V13.0.88"
        /*0030*/ 	.string	"Build cuda_13.0.r13.0/compiler.36424714_0"
        /*0030*/ 	.string	"-arch sm_100 -m 64 "



//--------------------- .note.nv.cuinfo           --------------------------
	.section	.note.nv.cuinfo,"",@"SHT_NOTE"
	.sectionflags	@"SHF_NOTE_NV_CUINFO"
        /*0018*/ 	.short	0x0002
        /*001a*/ 	.short	0x0064
        /*001c*/ 	.short	0x0082
	.zero		2


//--------------------- .nv.info                  --------------------------
	.section	.nv.info,"",@"SHT_CUDA_INFO"
	.align	4


	//----- nvinfo : EIATTR_REGCOUNT
	.align		4
        /*0000*/ 	.byte	0x04, 0x2f
        /*0002*/ 	.short	(.L_2 - .L_1)
	.align		4
.L_1:
        /*0004*/ 	.word	index@(_Z7kernelAPi)
        /*0008*/ 	.word	0x00000018


	//----- nvinfo : EIATTR_FRAME_SIZE
	.align		4
.L_2:
        /*000c*/ 	.byte	0x04, 0x11
        /*000e*/ 	.short	(.L_4 - .L_3)
	.align		4
.L_3:
        /*0010*/ 	.word	index@(_Z7kernelAPi)
        /*0014*/ 	.word	0x00000010


	//----- nvinfo : EIATTR_MIN_STACK_SIZE
	.align		4
.L_4:
        /*0018*/ 	.byte	0x04, 0x12
        /*001a*/ 	.short	(.L_6 - .L_5)
	.align		4
.L_5:
        /*001c*/ 	.word	index@(_Z7kernelAPi)
        /*0020*/ 	.word	0x00000010
.L_6:


//--------------------- .nv.compat                --------------------------
	.section	.nv.compat,"",@"SHT_CUDA_COMPAT_INFO"
	.align	4
        /*0000*/ 	.byte	0x02, 0x09, 0x00, 0x00, 0x02, 0x02, 0x01, 0x00, 0x02, 0x05, 0x05, 0x00, 0x03, 0x07, 0x01, 0x01
        /*0010*/ 	.byte	0x02, 0x03, 0x00, 0x00, 0x02, 0x06, 0x01, 0x00, 0x04, 0x0b, 0x08, 0x00, 0x09, 0x00, 0x00, 0x00
        /*0020*/ 	.byte	0x00, 0x00, 0x00, 0x00


//--------------------- .nv.info._Z7kernelAPi     --------------------------
	.section	.nv.info._Z7kernelAPi,"",@"SHT_CUDA_INFO"
	.sectionflags	@""
	.align	4


	//----- nvinfo : EIATTR_CUDA_API_VERSION
	.align		4
        /*0000*/ 	.byte	0x04, 0x37
        /*0002*/ 	.short	(.L_8 - .L_7)
.L_7:
        /*0004*/ 	.word	0x00000082


	//----- nvinfo : EIATTR_KPARAM_INFO
	.align		4
.L_8:
        /*0008*/ 	.byte	0x04, 0x17
        /*000a*/ 	.short	(.L_10 - .L_9)
.L_9:
        /*000c*/ 	.word	0x00000000
        /*0010*/ 	.short	0x0000
        /*0012*/ 	.short	0x0000
        /*0014*/ 	.byte	0x00, 0xf5, 0x21, 0x00


	//----- nvinfo : EIATTR_SPARSE_MMA_MASK
	.align		4
.L_10:
        /*0018*/ 	.byte	0x03, 0x50
        /*001a*/ 	.short	0x0000


	//----- nvinfo : EIATTR_MAXREG_COUNT
	.align		4
        /*001c*/ 	.byte	0x03, 0x1b
        /*001e*/ 	.short	0x00ff


	//----- nvinfo : EIATTR_EXTERNS
	.align		4
        /*0020*/ 	.byte	0x04, 0x0f
        /*0022*/ 	.short	(.L_12 - .L_11)


	//   ....[0]....
	.align		4
.L_11:
        /*0024*/ 	.word	index@(vprintf)


	//----- nvinfo : EIATTR_MERCURY_ISA_VERSION
	.align		4
.L_12:
        /*0028*/ 	.byte	0x03, 0x5f
        /*002a*/ 	.short	0x0101


	//----- nvinfo : EIATTR_VRC_CTA_INIT_COUNT
	.align		4
        /*002c*/ 	.byte	0x02, 0x4a
	.zero		1
	.zero		1


	//----- nvinfo : EIATTR_SYSCALL_OFFSETS
	.align		4
        /*0030*/ 	.byte	0x04, 0x46
        /*0032*/ 	.short	(.L_14 - .L_13)


	//   ....[0]....
.L_13:
        /*0034*/ 	.word	0x00000120


	//----- nvinfo : EIATTR_EXIT_INSTR_OFFSETS
	.align		4
.L_14:
        /*0038*/ 	.byte	0x04, 0x1c
        /*003a*/ 	.short	(.L_16 - .L_15)


	//   ....[0]....
.L_15:
        /*003c*/ 	.word	0x00000160


	//----- nvinfo : EIATTR_CBANK_PARAM_SIZE
	.align		4
.L_16:
        /*0040*/ 	.byte	0x03, 0x19
        /*0042*/ 	.short	0x0008


	//----- nvinfo : EIATTR_PARAM_CBANK
	.align		4
        /*0044*/ 	.byte	0x04, 0x0a
        /*0046*/ 	.short	(.L_18 - .L_17)
	.align		4
.L_17:
        /*0048*/ 	.word	index@(.nv.constant0._Z7kernelAPi)
        /*004c*/ 	.short	0x0380
        /*004e*/ 	.short	0x0008


	//----- nvinfo : EIATTR_SW_WAR
	.align		4
.L_18:
        /*0050*/ 	.byte	0x04, 0x36
        /*0052*/ 	.short	(.L_20 - .L_19)
.L_19:
        /*0054*/ 	.word	0x00000008
.L_20:


//--------------------- .nv.callgraph             --------------------------
	.section	.nv.callgraph,"",@"SHT_CUDA_CALLGRAPH"
	.align	4
	.sectionentsize	8
	.align		4
        /*0000*/ 	.word	0x00000000
	.align		4
        /*0004*/ 	.word	0xffffffff
	.align		4
        /*0008*/ 	.word	index@(_Z7kernelAPi)
	.align		4
        /*000c*/ 	.word	index@(vprintf)
	.align		4
        /*0010*/ 	.word	0x00000000
	.align		4
        /*0014*/ 	.word	0xfffffffe
	.align		4
        /*0018*/ 	.word	0x00000000
	.align		4
        /*001c*/ 	.word	0xfffffffd
	.align		4
        /*0020*/ 	.word	0x00000000
	.align		4
        /*0024*/ 	.word	0xfffffffc


//--------------------- .nv.constant4             --------------------------
	.section	.nv.constant4,"a",@progbits
	.align	8
	.align		8
.nv.constant4:
        /*0000*/ 	.dword	vprintf
	.align		8
        /*0008*/ 	.dword	$str


//--------------------- .text._Z7kernelAPi        --------------------------
	.section	.text._Z7kernelAPi,"ax",@progbits
	.align	128
        .global         _Z7kernelAPi
        .type           _Z7kernelAPi,@function
        .size           _Z7kernelAPi,(.L_x_2 - _Z7kernelAPi)
        .other          _Z7kernelAPi,@"STO_CUDA_ENTRY STV_DEFAULT"
_Z7kernelAPi:
.text._Z7kernelAPi:
[----:B------:R-:W0:Y:S01]  /*0000*/  LDC R1, c[0x0][0x37c] ;  /* 0x0000df00ff017b82 */ /* 0x000e220000000800 */
[----:B------:R-:W1:Y:S01]  /*0010*/  S2R R16, SR_CTAID.X ;  /* 0x0000000000107919 */ /* 0x000e620000002500 */
[----:B------:R-:W2:Y:S06]  /*0020*/  LDCU UR5, c[0x0][0x2fc] ;  /* 0x00005f80ff0577ac */ /* 0x000eac0008000800 */
[----:B------:R-:W1:Y:S01]  /*0030*/  LDC R17, c[0x0][0x360] ;  /* 0x0000d800ff117b82 */ /* 0x000e620000000800 */
[----:B0-----:R-:W-:Y:S01]  /*0040*/  VIADD R1, R1, 0xfffffff0 ;  /* 0xfffffff001017836 */ /* 0x001fe20000000000 */
[----:B------:R-:W1:Y:S01]  /*0050*/  S2R R18, SR_TID.X ;  /* 0x0000000000127919 */ /* 0x000e620000002100 */
[----:B------:R-:W-:Y:S01]  /*0060*/  MOV R0, 0x0 ;  /* 0x0000000000007802 */ /* 0x000fe20000000f00 */
[----:B------:R-:W0:Y:S04]  /*0070*/  LDCU UR4, c[0x0][0x2f8] ;  /* 0x00005f00ff0477ac */ /* 0x000e280008000800 */
[----:B------:R3:W4:Y:S01]  /*0080*/  LDC.64 R2, c[0x4][R0] ;  /* 0x0100000000027b82 */ /* 0x0007220000000a00 */
[----:B------:R-:W5:Y:S01]  /*0090*/  LDCU.64 UR6, c[0x4][0x8] ;  /* 0x01000100ff0677ac */ /* 0x000f620008000a00 */
[----:B------:R-:W1:Y:S01]  /*00a0*/  LDCU.64 UR36, c[0x0][0x358] ;  /* 0x00006b00ff2477ac */ /* 0x000e620008000a00 */
[----:B0-----:R-:W-:-:S04]  /*00b0*/  IADD3 R6, P0, PT, R1, UR4, RZ ;  /* 0x0000000401067c10 */ /* 0x001fc8000ff1e0ff */
[----:B--2---:R-:W-:Y:S01]  /*00c0*/  IADD3.X R7, PT, PT, RZ, UR5, RZ, P0, !PT ;  /* 0x00000005ff077c10 */ /* 0x004fe200087fe4ff */
[----:B-----5:R-:W-:Y:S01]  /*00d0*/  IMAD.U32 R4, RZ, RZ, UR6 ;  /* 0x00000006ff047e24 */ /* 0x020fe2000f8e00ff */
[----:B------:R-:W-:Y:S01]  /*00e0*/  MOV R5, UR7 ;  /* 0x0000000700057c02 */ /* 0x000fe20008000f00 */
[----:B-1----:R-:W-:-:S05]  /*00f0*/  IMAD R19, R16, R17, R18 ;  /* 0x0000001110137224 */ /* 0x002fca00078e0212 */
[----:B------:R3:W-:Y:S02]  /*0100*/  STL.128 [R1], R16 ;  /* 0x0000001001007387 */ /* 0x0007e40000100c00 */
[----:B------:R-:W-:-:S07]  /*0110*/  LEPC R20, `(.L_x_0) ;  /* 0x000000001014794e */ /* 0x000fce0000000000 */
[----:B---34-:R-:W-:Y:S05]  /*0120*/  CALL.ABS.NOINC R2 ;  /* 0x0000000002007343 */ /* 0x018fea0003c00000 */
.L_x_0:
[----:B------:R-:W0:Y:S02]  /*0130*/  LDC.64 R2, c[0x0][0x380] ;  /* 0x0000e000ff027b82 */ /* 0x000e240000000a00 */
[----:B0-----:R-:W-:-:S05]  /*0140*/  IMAD.WIDE R2, R19, 0x4, R2 ;  /* 0x0000000413027825 */ /* 0x001fca00078e0202 */
[----:B------:R-:W-:Y:S01]  /*0150*/  STG.E desc[UR36][R2.64], R19 ;  /* 0x0000001302007986 */ /* 0x000fe2000c101924 */
[----:B------:R-:W-:Y:S05]  /*0160*/  EXIT ;  /* 0x000000000000794d */ /* 0x000fea0003800000 */
.L_x_1:
[----:B------:R-:W-:-:S00]  /*0170*/  BRA `(.L_x_1) ;  /* 0xfffffffc00fc7947 */ /* 0x000fc0000383ffff */
[----:B------:R-:W-:-:S00]  /*0180*/  NOP ;  /* 0x0000000000007918 */ /* 0x000fc00000000000 */
[----:B------:R-:W-:-:S00]  /*0190*/  NOP ;  /* 0x0000000000007918 */ /* 0x000fc00000000000 */
[----:B------:R-:W-:-:S00]  /*01a0*/  NOP ;  /* 0x0000000000007918 */ /* 0x000fc00000000000 */
[----:B------:R-:W-:-:S00]  /*01b0*/  NOP ;  /* 0x0000000000007918 */ /* 0x000fc00000000000 */
[----:B------:R-:W-:-:S00]  /*01c0*/  NOP ;  /* 0x0000000000007918 */ /* 0x000fc00000000000 */
[----:B------:R-:W-:-:S00]  /*01d0*/  NOP ;  /* 0x0000000000007918 */ /* 0x000fc00000000000 */
[----:B------:R-:W-:-:S00]  /*01e0*/  NOP ;  /* 0x0000000000007918 */ /* 0x000fc00000000000 */
[----:B------:R-:W-:-:S00]  /*01f0*/  NOP ;  /* 0x0000000000007918 */ /* 0x000fc00000000000 */
.L_x_2:


//--------------------- .nv.global.init           --------------------------
	.section	.nv.global.init,"aw",@progbits
.nv.global.init:
	.type		$str,@object
	.size		$str,(.L_0 - $str)
$str:
        /*0000*/ 	.byte	0x62, 0x6c, 0x6f, 0x63, 0x6b, 0x49, 0x64, 0x78, 0x2e, 0x78, 0x3a, 0x25, 0x64, 0x20, 0x2a, 0x20
        /*0010*/ 	.byte	0x62, 0x6c, 0x6f, 0x63, 0x6b, 0x44, 0x69, 0x6d, 0x2e, 0x78, 0x3a, 0x25, 0x64, 0x20, 0x2b, 0x20
        /*0020*/ 	.byte	0x74, 0x68, 0x72, 0x65, 0x61, 0x64, 0x49, 0x64, 0x78, 0x2e, 0x78, 0x3a, 0x25, 0x64, 0x20, 0x3d
        /*0030*/ 	.byte	0x20, 0x67, 0x6c, 0x6f, 0x62, 0x61, 0x6c, 0x54, 0x68, 0x72, 0x65, 0x61, 0x64, 0x49, 0x64, 0x3a
        /*0040*/ 	.byte	0x25, 0x64, 0x0a, 0x00
.L_0:


//--------------------- .nv.shared.reserved.0     --------------------------
	.section	.nv.shared.reserved.0,"aw",@nobits
	.weak		__nv_reservedSMEM_offset_0_alias
	.size		__nv_reservedSMEM_offset_0_alias, 0, 64
	.other		__nv_reservedSMEM_offset_0_alias,@"STO_CUDA_RESERVED_SHARED STV_DEFAULT"
__nv_reservedSMEM_offset_0_alias:
	.zero		0
	.zero		64


//--------------------- .nv.constant0._Z7kernelAPi --------------------------
	.section	.nv.constant0._Z7kernelAPi,"a",@progbits
	.sectionflags	@""
	.align	4
.nv.constant0._Z7kernelAPi:
	.zero		904


//--------------------- SYMBOLS --------------------------

	.type		.nv.reservedSmem.offset0,@object
	.size		.nv.reservedSmem.offset0,0x4
	.type		vprintf,@function
